//
// Generated by NVIDIA NVVM Compiler
//
// Compiler Build ID: CL-36424714
// Cuda compilation tools, release 13.0, V13.0.88
// Based on NVVM 20.0.0
//

.version 9.0
.target sm_100
.address_size 64

	// .globl	_Z8arrayXorPKjS0_Pjj

.visible .entry _Z8arrayXorPKjS0_Pjj(
	.param .u64 .ptr .align 1 _Z8arrayXorPKjS0_Pjj_param_0,
	.param .u64 .ptr .align 1 _Z8arrayXorPKjS0_Pjj_param_1,
	.param .u64 .ptr .align 1 _Z8arrayXorPKjS0_Pjj_param_2,
	.param .u32 _Z8arrayXorPKjS0_Pjj_param_3
)
{
	.reg .pred 	%p<2>;
	.reg .b32 	%r<9>;
	.reg .b64 	%rd<11>;

	ld.param.u64 	%rd1, [_Z8arrayXorPKjS0_Pjj_param_0];
	ld.param.u64 	%rd2, [_Z8arrayXorPKjS0_Pjj_param_1];
	ld.param.u64 	%rd3, [_Z8arrayXorPKjS0_Pjj_param_2];
	ld.param.u32 	%r2, [_Z8arrayXorPKjS0_Pjj_param_3];
	mov.u32 	%r3, %ctaid.x;
	mov.u32 	%r4, %ntid.x;
	mov.u32 	%r5, %tid.x;
	mad.lo.s32 	%r1, %r3, %r4, %r5;
	setp.ge.u32 	%p1, %r1, %r2;
	@%p1 bra 	$L__BB0_2;
	cvta.to.global.u64 	%rd4, %rd1;
	cvta.to.global.u64 	%rd5, %rd2;
	cvta.to.global.u64 	%rd6, %rd3;
	mul.wide.u32 	%rd7, %r1, 4;
	add.s64 	%rd8, %rd4, %rd7;
	ld.global.u32 	%r6, [%rd8];
	add.s64 	%rd9, %rd5, %rd7;
	ld.global.u32 	%r7, [%rd9];
	xor.b32  	%r8, %r7, %r6;
	add.s64 	%rd10, %rd6, %rd7;
	st.global.u32 	[%rd10], %r8;
$L__BB0_2:
	ret;

}


// ===== COMPILED SASS (sm_100) =====

	.target	sm_100

	.elftype	@"ET_EXEC"


//--------------------- .note.nv.tkinfo           --------------------------
	.section	.note.nv.tkinfo,"",@"SHT_NOTE"
	.sectionflags	@"SHF_NOTE_NV_TKINFO"
	.tkinfo
        /*0018*/ 	.word	0x00000002
        /*0030*/ 	.string	""
        /*0030*/ 	.string	"ptxas"
        /*0030*/ 	.string	"Cuda compilation tools, release 13.0, V13.0.88"
        /*0030*/ 	.string	"Build cuda_13.0.r13.0/compiler.36424714_0"
        /*0030*/ 	.string	"-arch sm_100 -m 64 "



//--------------------- .note.nv.cuinfo           --------------------------
	.section	.note.nv.cuinfo,"",@"SHT_NOTE"
	.sectionflags	@"SHF_NOTE_NV_CUINFO"
        /*0018*/ 	.short	0x0002
        /*001a*/ 	.short	0x0064
        /*001c*/ 	.short	0x0082
	.zero		2


//--------------------- .nv.info                  --------------------------
	.section	.nv.info,"",@"SHT_CUDA_INFO"
	.align	4


	//----- nvinfo : EIATTR_REGCOUNT
	.align		4
        /*0000*/ 	.byte	0x04, 0x2f
        /*0002*/ 	.short	(.L_1 - .L_0)
	.align		4
.L_0:
        /*0004*/ 	.word	index@(_Z8arrayXorPKjS0_Pjj)
        /*0008*/ 	.word	0x0000000c


	//----- nvinfo : EIATTR_FRAME_SIZE
	.align		4
.L_1:
        /*000c*/ 	.byte	0x04, 0x11
        /*000e*/ 	.short	(.L_3 - .L_2)
	.align		4
.L_2:
        /*0010*/ 	.word	index@(_Z8arrayXorPKjS0_Pjj)
        /*0014*/ 	.word	0x00000000


	//----- nvinfo : EIATTR_MIN_STACK_SIZE
	.align		4
.L_3:
        /*0018*/ 	.byte	0x04, 0x12
        /*001a*/ 	.short	(.L_5 - .L_4)
	.align		4
.L_4:
        /*001c*/ 	.word	index@(_Z8arrayXorPKjS0_Pjj)
        /*0020*/ 	.word	0x00000000
.L_5:


//--------------------- .nv.compat                --------------------------
	.section	.nv.compat,"",@"SHT_CUDA_COMPAT_INFO"
	.align	4
        /*0000*/ 	.byte	0x02, 0x09, 0x00, 0x00, 0x02, 0x02, 0x01, 0x00, 0x02, 0x05, 0x05, 0x00, 0x03, 0x07, 0x01, 0x01
        /*0010*/ 	.byte	0x02, 0x03, 0x00, 0x00, 0x02, 0x06, 0x01, 0x00, 0x04, 0x0b, 0x08, 0x00, 0x09, 0x00, 0x00, 0x00
        /*0020*/ 	.byte	0x00, 0x00, 0x00, 0x00


//--------------------- .nv.info._Z8arrayXorPKjS0_Pjj --------------------------
	.section	.nv.info._Z8arrayXorPKjS0_Pjj,"",@"SHT_CUDA_INFO"
	.sectionflags	@""
	.align	4


	//----- nvinfo : EIATTR_CUDA_API_VERSION
	.align		4
        /*0000*/ 	.byte	0x04, 0x37
        /*0002*/ 	.short	(.L_7 - .L_6)
.L_6:
        /*0004*/ 	.word	0x00000082


	//----- nvinfo : EIATTR_KPARAM_INFO
	.align		4
.L_7:
        /*0008*/ 	.byte	0x04, 0x17
        /*000a*/ 	.short	(.L_9 - .L_8)
.L_8:
        /*000c*/ 	.word	0x00000000
        /*0010*/ 	.short	0x0003
        /*0012*/ 	.short	0x0018
        /*0014*/ 	.byte	0x00, 0xf0, 0x11, 0x00


	//----- nvinfo : EIATTR_KPARAM_INFO
	.align		4
.L_9:
        /*0018*/ 	.byte	0x04, 0x17
        /*001a*/ 	.short	(.L_11 - .L_10)
.L_10:
        /*001c*/ 	.word	0x00000000
        /*0020*/ 	.short	0x0002
        /*0022*/ 	.short	0x0010
        /*0024*/ 	.byte	0x00, 0xf5, 0x21, 0x00


	//----- nvinfo : EIATTR_KPARAM_INFO
	.align		4
.L_11:
        /*0028*/ 	.byte	0x04, 0x17
        /*002a*/ 	.short	(.L_13 - .L_12)
.L_12:
        /*002c*/ 	.word	0x00000000
        /*0030*/ 	.short	0x0001
        /*0032*/ 	.short	0x0008
        /*0034*/ 	.byte	0x00, 0xf5, 0x21, 0x00


	//----- nvinfo : EIATTR_KPARAM_INFO
	.align		4
.L_13:
        /*0038*/ 	.byte	0x04, 0x17
        /*003a*/ 	.short	(.L_15 - .L_14)
.L_14:
        /*003c*/ 	.word	0x00000000
        /*0040*/ 	.short	0x0000
        /*0042*/ 	.short	0x0000
        /*0044*/ 	.byte	0x00, 0xf5, 0x21, 0x00


	//----- nvinfo : EIATTR_SPARSE_MMA_MASK
	.align		4
.L_15:
        /*0048*/ 	.byte	0x03, 0x50
        /*004a*/ 	.short	0x0000


	//----- nvinfo : EIATTR_MAXREG_COUNT
	.align		4
        /*004c*/ 	.byte	0x03, 0x1b
        /*004e*/ 	.short	0x00ff


	//----- nvinfo : EIATTR_MERCURY_ISA_VERSION
	.align		4
        /*0050*/ 	.byte	0x03, 0x5f
        /*0052*/ 	.short	0x0101


	//----- nvinfo : EIATTR_VRC_CTA_INIT_COUNT
	.align		4
        /*0054*/ 	.byte	0x02, 0x4a
	.zero		1
	.zero		1


	//----- nvinfo : EIATTR_EXIT_INSTR_OFFSETS
	.align		4
        /*0058*/ 	.byte	0x04, 0x1c
        /*005a*/ 	.short	(.L_17 - .L_16)


	//   ....[0]....
.L_16:
        /*005c*/ 	.word	0x00000070


	//   ....[1]....
        /*0060*/ 	.word	0x00000130


	//----- nvinfo : EIATTR_CBANK_PARAM_SIZE
	.align		4
.L_17:
        /*0064*/ 	.byte	0x03, 0x19
        /*0066*/ 	.short	0x001c


	//----- nvinfo : EIATTR_PARAM_CBANK
	.align		4
        /*0068*/ 	.byte	0x04, 0x0a
        /*006a*/ 	.short	(.L_19 - .L_18)
	.align		4
.L_18:
        /*006c*/ 	.word	index@(.nv.constant0._Z8arrayXorPKjS0_Pjj)
        /*0070*/ 	.short	0x0380
        /*0072*/ 	.short	0x001c


	//----- nvinfo : EIATTR_SW_WAR
	.align		4
.L_19:
        /*0074*/ 	.byte	0x04, 0x36
        /*0076*/ 	.short	(.L_21 - .L_20)
.L_20:
        /*0078*/ 	.word	0x00000008
.L_21:


//--------------------- .nv.callgraph             --------------------------
	.section	.nv.callgraph,"",@"SHT_CUDA_CALLGRAPH"
	.align	4
	.sectionentsize	8
	.align		4
        /*0000*/ 	.word	0x00000000
	.align		4
        /*0004*/ 	.word	0xffffffff
	.align		4
        /*0008*/ 	.word	0x00000000
	.align		4
        /*000c*/ 	.word	0xfffffffe
	.align		4
        /*0010*/ 	.word	0x00000000
	.align		4
        /*0014*/ 	.word	0xfffffffd
	.align		4
        /*0018*/ 	.word	0x00000000
	.align		4
        /*001c*/ 	.word	0xfffffffc


//--------------------- .text._Z8arrayXorPKjS0_Pjj --------------------------
	.section	.text._Z8arrayXorPKjS0_Pjj,"ax",@progbits
	.align	128
        .global         _Z8arrayXorPKjS0_Pjj
        .type           _Z8arrayXorPKjS0_Pjj,@function
        .size           _Z8arrayXorPKjS0_Pjj,(.L_x_1 - _Z8arrayXorPKjS0_Pjj)
        .other          _Z8arrayXorPKjS0_Pjj,@"STO_CUDA_ENTRY STV_DEFAULT"
_Z8arrayXorPKjS0_Pjj:
.text._Z8arrayXorPKjS0_Pjj:
[----:B------:R-:W-:Y:S01]  /*0000*/  LDC R1, c[0x0][0x37c] ;  /* 0x0000df00ff017b82 */ /* 0x000fe20000000800 */
[----:B------:R-:W0:Y:S07]  /*0010*/  S2R R0, SR_TID.X ;  /* 0x0000000000007919 */ /* 0x000e2e0000002100 */
[----:B------:R-:W0:Y:S01]  /*0020*/  S2UR UR4, SR_CTAID.X ;  /* 0x00000000000479c3 */ /* 0x000e220000002500 */
[----:B------:R-:W1:Y:S07]  /*0030*/  LDCU UR5, c[0x0][0x398] ;  /* 0x00007300ff0577ac */ /* 0x000e6e0008000800 */
[----:B------:R-:W0:Y:S02]  /*0040*/  LDC R9, c[0x0][0x360] ;  /* 0x0000d800ff097b82 */ /* 0x000e240000000800 */
[----:B0-----:R-:W-:-:S05]  /*0050*/  IMAD R9, R9, UR4, R0 ;  /* 0x0000000409097c24 */ /* 0x001fca000f8e0200 */
[----:B-1----:R-:W-:-:S13]  /*0060*/  ISETP.GE.U32.AND P0, PT, R9, UR5, PT ;  /* 0x0000000509007c0c */ /* 0x002fda000bf06070 */
[----:B------:R-:W-:Y:S05]  /*0070*/  @P0 EXIT ;  /* 0x000000000000094d */ /* 0x000fea0003800000 */
[----:B------:R-:W0:Y:S01]  /*0080*/  LDC.64 R2, c[0x0][0x380] ;  /* 0x0000e000ff027b82 */ /* 0x000e220000000a00 */
[----:B------:R-:W1:Y:S07]  /*0090*/  LDCU.64 UR4, c[0x0][0x358] ;  /* 0x00006b00ff0477ac */ /* 0x000e6e0008000a00 */
[----:B------:R-:W2:Y:S08]  /*00a0*/  LDC.64 R4, c[0x0][0x388] ;  /* 0x0000e200ff047b82 */ /* 0x000eb00000000a00 */
[----:B------:R-:W3:Y:S01]  /*00b0*/  LDC.64 R6, c[0x0][0x390] ;  /* 0x0000e400ff067b82 */ /* 0x000ee20000000a00 */
[----:B0-----:R-:W-:-:S06]  /*00c0*/  IMAD.WIDE.U32 R2, R9, 0x4, R2 ;  /* 0x0000000409027825 */ /* 0x001fcc00078e0002 */
[----:B-1----:R-:W4:Y:S01]  /*00d0*/  LDG.E R2, desc[UR4][R2.64] ;  /* 0x0000000402027981 */ /* 0x002f22000c1e1900 */
[----:B--2---:R-:W-:-:S06]  /*00e0*/  IMAD.WIDE.U32 R4, R9, 0x4, R4 ;  /* 0x0000000409047825 */ /* 0x004fcc00078e0004 */
[----:B------:R-:W4:Y:S01]  /*00f0*/  LDG.E R5, desc[UR4][R4.64] ;  /* 0x0000000404057981 */ /* 0x000f22000c1e1900 */
[----:B---3--:R-:W-:Y:S01]  /*0100*/  IMAD.WIDE.U32 R6, R9, 0x4, R6 ;  /* 0x0000000409067825 */ /* 0x008fe200078e0006 */
[----:B----4-:R-:W-:-:S05]  /*0110*/  LOP3.LUT R9, R5, R2, RZ, 0x3c, !PT ;  /* 0x0000000205097212 */ /* 0x010fca00078e3cff */
[----:B------:R-:W-:Y:S01]  /*0120*/  STG.E desc[UR4][R6.64], R9 ;  /* 0x0000000906007986 */ /* 0x000fe2000c101904 */
[----:B------:R-:W-:Y:S05]  /*0130*/  EXIT ;  /* 0x000000000000794d */ /* 0x000fea0003800000 */
.L_x_0:
[----:B------:R-:W-:-:S00]  /*0140*/  BRA `(.L_x_0) ;  /* 0xfffffffc00fc7947 */ /* 0x000fc0000383ffff */
[----:B------:R-:W-:-:S00]  /*0150*/  NOP ;  /* 0x0000000000007918 */ /* 0x000fc00000000000 */
        /* <DEDUP_REMOVED lines=10> */
.L_x_1:


//--------------------- .nv.shared.reserved.0     --------------------------
	.section	.nv.shared.reserved.0,"aw",@nobits
	.weak		__nv_reservedSMEM_offset_0_alias
	.size		__nv_reservedSMEM_offset_0_alias, 0, 64
	.other		__nv_reservedSMEM_offset_0_alias,@"STO_CUDA_RESERVED_SHARED STV_DEFAULT"
__nv_reservedSMEM_offset_0_alias:
	.zero		0
	.zero		64


//--------------------- .nv.constant0._Z8arrayXorPKjS0_Pjj --------------------------
	.section	.nv.constant0._Z8arrayXorPKjS0_Pjj,"a",@progbits
	.sectionflags	@""
	.align	4
.nv.constant0._Z8arrayXorPKjS0_Pjj:
	.zero		924


//--------------------- SYMBOLS --------------------------

	.type		.nv.reservedSmem.offset0,@object
	.size		.nv.reservedSmem.offset0,0x4
